//
// Generated by NVIDIA NVVM Compiler
//
// Compiler Build ID: CL-36424714
// Cuda compilation tools, release 13.0, V13.0.88
// Based on NVVM 20.0.0
//

.version 9.0
.target sm_100
.address_size 64

	// .globl	_Z10gainKernelPf

.visible .entry _Z10gainKernelPf(
	.param .u64 .ptr .align 1 _Z10gainKernelPf_param_0
)
{
	.reg .b32 	%r<5>;
	.reg .b32 	%f<3>;
	.reg .b64 	%rd<5>;

	ld.param.u64 	%rd1, [_Z10gainKernelPf_param_0];
	cvta.to.global.u64 	%rd2, %rd1;
	mov.u32 	%r1, %ctaid.x;
	shl.b32 	%r2, %r1, 5;
	mov.u32 	%r3, %tid.x;
	add.s32 	%r4, %r2, %r3;
	mul.wide.u32 	%rd3, %r4, 4;
	add.s64 	%rd4, %rd2, %rd3;
	ld.global.f32 	%f1, [%rd4];
	mul.f32 	%f2, %f1, 0f3F000000;
	st.global.f32 	[%rd4], %f2;
	ret;

}


// ===== COMPILED SASS (sm_100) =====

	.target	sm_100

	.elftype	@"ET_EXEC"


//--------------------- .note.nv.tkinfo           --------------------------
	.section	.note.nv.tkinfo,"",@"SHT_NOTE"
	.sectionflags	@"SHF_NOTE_NV_TKINFO"
	.tkinfo
        /*0018*/ 	.word	0x00000002
        /*0030*/ 	.string	""
        /*0030*/ 	.string	"ptxas"
        /*0030*/ 	.string	"Cuda compilation tools, release 13.0, V13.0.88"
        /*0030*/ 	.string	"Build cuda_13.0.r13.0/compiler.36424714_0"
        /*0030*/ 	.string	"-arch sm_100 -m 64 "



//--------------------- .note.nv.cuinfo           --------------------------
	.section	.note.nv.cuinfo,"",@"SHT_NOTE"
	.sectionflags	@"SHF_NOTE_NV_CUINFO"
        /*0018*/ 	.short	0x0002
        /*001a*/ 	.short	0x0064
        /*001c*/ 	.short	0x0082
	.zero		2


//--------------------- .nv.info                  --------------------------
	.section	.nv.info,"",@"SHT_CUDA_INFO"
	.align	4


	//----- nvinfo : EIATTR_REGCOUNT
	.align		4
        /*0000*/ 	.byte	0x04, 0x2f
        /*0002*/ 	.short	(.L_1 - .L_0)
	.align		4
.L_0:
        /*0004*/ 	.word	index@(_Z10gainKernelPf)
        /*0008*/ 	.word	0x00000008


	//----- nvinfo : EIATTR_FRAME_SIZE
	.align		4
.L_1:
        /*000c*/ 	.byte	0x04, 0x11
        /*000e*/ 	.short	(.L_3 - .L_2)
	.align		4
.L_2:
        /*0010*/ 	.word	index@(_Z10gainKernelPf)
        /*0014*/ 	.word	0x00000000


	//----- nvinfo : EIATTR_MIN_STACK_SIZE
	.align		4
.L_3:
        /*0018*/ 	.byte	0x04, 0x12
        /*001a*/ 	.short	(.L_5 - .L_4)
	.align		4
.L_4:
        /*001c*/ 	.word	index@(_Z10gainKernelPf)
        /*0020*/ 	.word	0x00000000
.L_5:


//--------------------- .nv.compat                --------------------------
	.section	.nv.compat,"",@"SHT_CUDA_COMPAT_INFO"
	.align	4
        /*0000*/ 	.byte	0x02, 0x09, 0x00, 0x00, 0x02, 0x02, 0x01, 0x00, 0x02, 0x05, 0x05, 0x00, 0x03, 0x07, 0x01, 0x01
        /*0010*/ 	.byte	0x02, 0x03, 0x00, 0x00, 0x02, 0x06, 0x01, 0x00, 0x04, 0x0b, 0x08, 0x00, 0x09, 0x00, 0x00, 0x00
        /*0020*/ 	.byte	0x00, 0x00, 0x00, 0x00


//--------------------- .nv.info._Z10gainKernelPf --------------------------
	.section	.nv.info._Z10gainKernelPf,"",@"SHT_CUDA_INFO"
	.sectionflags	@""
	.align	4


	//----- nvinfo : EIATTR_CUDA_API_VERSION
	.align		4
        /*0000*/ 	.byte	0x04, 0x37
        /*0002*/ 	.short	(.L_7 - .L_6)
.L_6:
        /*0004*/ 	.word	0x00000082


	//----- nvinfo : EIATTR_KPARAM_INFO
	.align		4
.L_7:
        /*0008*/ 	.byte	0x04, 0x17
        /*000a*/ 	.short	(.L_9 - .L_8)
.L_8:
        /*000c*/ 	.word	0x00000000
        /*0010*/ 	.short	0x0000
        /*0012*/ 	.short	0x0000
        /*0014*/ 	.byte	0x00, 0xf5, 0x21, 0x00


	//----- nvinfo : EIATTR_SPARSE_MMA_MASK
	.align		4
.L_9:
        /*0018*/ 	.byte	0x03, 0x50
        /*001a*/ 	.short	0x0000


	//----- nvinfo : EIATTR_MAXREG_COUNT
	.align		4
        /*001c*/ 	.byte	0x03, 0x1b
        /*001e*/ 	.short	0x00ff


	//----- nvinfo : EIATTR_MERCURY_ISA_VERSION
	.align		4
        /*0020*/ 	.byte	0x03, 0x5f
        /*0022*/ 	.short	0x0101


	//----- nvinfo : EIATTR_VRC_CTA_INIT_COUNT
	.align		4
        /*0024*/ 	.byte	0x02, 0x4a
	.zero		1
	.zero		1


	//----- nvinfo : EIATTR_EXIT_INSTR_OFFSETS
	.align		4
        /*0028*/ 	.byte	0x04, 0x1c
        /*002a*/ 	.short	(.L_11 - .L_10)


	//   ....[0]....
.L_10:
        /*002c*/ 	.word	0x000000a0


	//----- nvinfo : EIATTR_CBANK_PARAM_SIZE
	.align		4
.L_11:
        /*0030*/ 	.byte	0x03, 0x19
        /*0032*/ 	.short	0x0008


	//----- nvinfo : EIATTR_PARAM_CBANK
	.align		4
        /*0034*/ 	.byte	0x04, 0x0a
        /*0036*/ 	.short	(.L_13 - .L_12)
	.align		4
.L_12:
        /*0038*/ 	.word	index@(.nv.constant0._Z10gainKernelPf)
        /*003c*/ 	.short	0x0380
        /*003e*/ 	.short	0x0008


	//----- nvinfo : EIATTR_SW_WAR
	.align		4
.L_13:
        /*0040*/ 	.byte	0x04, 0x36
        /*0042*/ 	.short	(.L_15 - .L_14)
.L_14:
        /*0044*/ 	.word	0x00000008
.L_15:


//--------------------- .nv.callgraph             --------------------------
	.section	.nv.callgraph,"",@"SHT_CUDA_CALLGRAPH"
	.align	4
	.sectionentsize	8
	.align		4
        /*0000*/ 	.word	0x00000000
	.align		4
        /*0004*/ 	.word	0xffffffff
	.align		4
        /*0008*/ 	.word	0x00000000
	.align		4
        /*000c*/ 	.word	0xfffffffe
	.align		4
        /*0010*/ 	.word	0x00000000
	.align		4
        /*0014*/ 	.word	0xfffffffd
	.align		4
        /*0018*/ 	.word	0x00000000
	.align		4
        /*001c*/ 	.word	0xfffffffc


//--------------------- .text._Z10gainKernelPf    --------------------------
	.section	.text._Z10gainKernelPf,"ax",@progbits
	.align	128
        .global         _Z10gainKernelPf
        .type           _Z10gainKernelPf,@function
        .size           _Z10gainKernelPf,(.L_x_1 - _Z10gainKernelPf)
        .other          _Z10gainKernelPf,@"STO_CUDA_ENTRY STV_DEFAULT"
_Z10gainKernelPf:
.text._Z10gainKernelPf:
[----:B------:R-:W-:Y:S01]  /*0000*/  LDC R1, c[0x0][0x37c] ;  /* 0x0000df00ff017b82 */ /* 0x000fe20000000800 */
[----:B------:R-:W0:Y:S07]  /*0010*/  S2R R5, SR_CTAID.X ;  /* 0x0000000000057919 */ /* 0x000e2e0000002500 */
[----:B------:R-:W1:Y:S01]  /*0020*/  LDC.64 R2, c[0x0][0x380] ;  /* 0x0000e000ff027b82 */ /* 0x000e620000000a00 */
[----:B------:R-:W2:Y:S01]  /*0030*/  LDCU.64 UR4, c[0x0][0x358] ;  /* 0x00006b00ff0477ac */ /* 0x000ea20008000a00 */
[----:B------:R-:W0:Y:S02]  /*0040*/  S2R R0, SR_TID.X ;  /* 0x0000000000007919 */ /* 0x000e240000002100 */
[----:B0-----:R-:W-:-:S05]  /*0050*/  LEA R5, R5, R0, 0x5 ;  /* 0x0000000005057211 */ /* 0x001fca00078e28ff */
[----:B-1----:R-:W-:-:S05]  /*0060*/  IMAD.WIDE.U32 R2, R5, 0x4, R2 ;  /* 0x0000000405027825 */ /* 0x002fca00078e0002 */
[----:B--2---:R-:W2:Y:S02]  /*0070*/  LDG.E R0, desc[UR4][R2.64] ;  /* 0x0000000402007981 */ /* 0x004ea4000c1e1900 */
[----:B--2---:R-:W-:-:S05]  /*0080*/  FMUL R5, R0, 0.5 ;  /* 0x3f00000000057820 */ /* 0x004fca0000400000 */
[----:B------:R-:W-:Y:S01]  /*0090*/  STG.E desc[UR4][R2.64], R5 ;  /* 0x0000000502007986 */ /* 0x000fe2000c101904 */
[----:B------:R-:W-:Y:S05]  /*00a0*/  EXIT ;  /* 0x000000000000794d */ /* 0x000fea0003800000 */
.L_x_0:
[----:B------:R-:W-:-:S00]  /*00b0*/  BRA `(.L_x_0) ;  /* 0xfffffffc00fc7947 */ /* 0x000fc0000383ffff */
[----:B------:R-:W-:-:S00]  /*00c0*/  NOP ;  /* 0x0000000000007918 */ /* 0x000fc00000000000 */
        /* <DEDUP_REMOVED lines=11> */
.L_x_1:


//--------------------- .nv.shared.reserved.0     --------------------------
	.section	.nv.shared.reserved.0,"aw",@nobits
	.weak		__nv_reservedSMEM_offset_0_alias
	.size		__nv_reservedSMEM_offset_0_alias, 0, 64
	.other		__nv_reservedSMEM_offset_0_alias,@"STO_CUDA_RESERVED_SHARED STV_DEFAULT"
__nv_reservedSMEM_offset_0_alias:
	.zero		0
	.zero		64


//--------------------- .nv.constant0._Z10gainKernelPf --------------------------
	.section	.nv.constant0._Z10gainKernelPf,"a",@progbits
	.sectionflags	@""
	.align	4
.nv.constant0._Z10gainKernelPf:
	.zero		904


//--------------------- SYMBOLS --------------------------

	.type		.nv.reservedSmem.offset0,@object
	.size		.nv.reservedSmem.offset0,0x4
